	.headerflags	@"EF_CUDA_TEXMODE_UNIFIED EF_CUDA_64BIT_ADDRESS EF_CUDA_ACCELERATORS EF_CUDA_SM90 EF_CUDA_VIRTUAL_SM(EF_CUDA_SM90)"
	.elftype	@"ET_EXEC"


//--------------------- .nv.info                  --------------------------
	.section	.nv.info,"",@"SHT_CUDA_INFO"
	.align	4


	//----- nvinfo : EIATTR_REGCOUNT
	.align		4
        /*0000*/ 	.byte	0x04, 0x2f
        /*0002*/ 	.short	(.L_1 - .L_0)
	.align		4
.L_0:
        /*0004*/ 	.word	index@(triton_poi_fused_view_24)
        /*0008*/ 	.word	0x0000000e


	//----- nvinfo : EIATTR_MIN_STACK_SIZE
	.align		4
.L_1:
        /*000c*/ 	.byte	0x04, 0x12
        /*000e*/ 	.short	(.L_3 - .L_2)
	.align		4
.L_2:
        /*0010*/ 	.word	index@(triton_poi_fused_view_24)
        /*0014*/ 	.word	0x00000000


	//----- nvinfo : EIATTR_FRAME_SIZE
	.align		4
.L_3:
        /*0018*/ 	.byte	0x04, 0x11
        /*001a*/ 	.short	(.L_5 - .L_4)
	.align		4
.L_4:
        /*001c*/ 	.word	index@(triton_poi_fused_view_24)
        /*0020*/ 	.word	0x00000000


	//----- nvinfo : EIATTR_MIN_STACK_SIZE
	.align		4
.L_5:
        /*0024*/ 	.byte	0x04, 0x12
        /*0026*/ 	.short	(.L_7 - .L_6)
	.align		4
.L_6:
        /*0028*/ 	.word	index@(triton_poi_fused_view_24)
        /*002c*/ 	.word	0x00000000
.L_7:


//--------------------- .nv.info.triton_poi_fused_view_24 --------------------------
	.section	.nv.info.triton_poi_fused_view_24,"",@"SHT_CUDA_INFO"
	.sectionflags	@""
	.align	4


	//----- nvinfo : EIATTR_CUDA_API_VERSION
	.align		4
        /*0000*/ 	.byte	0x04, 0x37
        /*0002*/ 	.short	(.L_9 - .L_8)
.L_8:
        /*0004*/ 	.word	0x0000007c


	//----- nvinfo : EIATTR_KPARAM_INFO
	.align		4
.L_9:
        /*0008*/ 	.byte	0x04, 0x17
        /*000a*/ 	.short	(.L_11 - .L_10)
.L_10:
        /*000c*/ 	.word	0x00000000
        /*0010*/ 	.short	0x0002
        /*0012*/ 	.short	0x0010
        /*0014*/ 	.byte	0x00, 0xf0, 0x11, 0x00


	//----- nvinfo : EIATTR_KPARAM_INFO
	.align		4
.L_11:
        /*0018*/ 	.byte	0x04, 0x17
        /*001a*/ 	.short	(.L_13 - .L_12)
.L_12:
        /*001c*/ 	.word	0x00000000
        /*0020*/ 	.short	0x0001
        /*0022*/ 	.short	0x0008
        /*0024*/ 	.byte	0x00, 0xf4, 0x21, 0x00


	//----- nvinfo : EIATTR_KPARAM_INFO
	.align		4
.L_13:
        /*0028*/ 	.byte	0x04, 0x17
        /*002a*/ 	.short	(.L_15 - .L_14)
.L_14:
        /*002c*/ 	.word	0x00000000
        /*0030*/ 	.short	0x0000
        /*0032*/ 	.short	0x0000
        /*0034*/ 	.byte	0x00, 0xf4, 0x21, 0x00


	//----- nvinfo : EIATTR_SPARSE_MMA_MASK
	.align		4
.L_15:
        /*0038*/ 	.byte	0x03, 0x50
        /*003a*/ 	.short	0x0000


	//----- nvinfo : EIATTR_MAXREG_COUNT
	.align		4
        /*003c*/ 	.byte	0x03, 0x1b
        /*003e*/ 	.short	0x00ff


	//----- nvinfo : EIATTR_EXIT_INSTR_OFFSETS
	.align		4
        /*0040*/ 	.byte	0x04, 0x1c
        /*0042*/ 	.short	(.L_17 - .L_16)


	//   ....[0]....
.L_16:
        /*0044*/ 	.word	0x000002b0


	//   ....[1]....
        /*0048*/ 	.word	0x000002d0


	//----- nvinfo : EIATTR_REQNTID
	.align		4
.L_17:
        /*004c*/ 	.byte	0x04, 0x10
        /*004e*/ 	.short	(.L_19 - .L_18)
.L_18:
        /*0050*/ 	.word	0x00000080
        /*0054*/ 	.word	0x00000001
        /*0058*/ 	.word	0x00000001


	//----- nvinfo : EIATTR_CRS_STACK_SIZE
	.align		4
.L_19:
        /*005c*/ 	.byte	0x04, 0x1e
        /*005e*/ 	.short	(.L_21 - .L_20)
.L_20:
        /*0060*/ 	.word	0x00000000


	//----- nvinfo : EIATTR_CBANK_PARAM_SIZE
	.align		4
.L_21:
        /*0064*/ 	.byte	0x03, 0x19
        /*0066*/ 	.short	0x0014


	//----- nvinfo : EIATTR_PARAM_CBANK
	.align		4
        /*0068*/ 	.byte	0x04, 0x0a
        /*006a*/ 	.short	(.L_23 - .L_22)
	.align		4
.L_22:
        /*006c*/ 	.word	index@(.nv.constant0.triton_poi_fused_view_24)
        /*0070*/ 	.short	0x0210
        /*0072*/ 	.short	0x0014


	//----- nvinfo : EIATTR_SW_WAR
	.align		4
.L_23:
        /*0074*/ 	.byte	0x04, 0x36
        /*0076*/ 	.short	(.L_25 - .L_24)
.L_24:
        /*0078*/ 	.word	0x00000008
.L_25:


//--------------------- .nv.callgraph             --------------------------
	.section	.nv.callgraph,"",@"SHT_CUDA_CALLGRAPH"
	.align	4
	.sectionentsize	8
	.align		4
        /*0000*/ 	.word	0x00000000
	.align		4
        /*0004*/ 	.word	0xffffffff
	.align		4
        /*0008*/ 	.word	0x00000000
	.align		4
        /*000c*/ 	.word	0xfffffffe
	.align		4
        /*0010*/ 	.word	0x00000000
	.align		4
        /*0014*/ 	.word	0xfffffffd
	.align		4
        /*0018*/ 	.word	0x00000000
	.align		4
        /*001c*/ 	.word	0xfffffffc


//--------------------- .text.triton_poi_fused_view_24 --------------------------
	.section	.text.triton_poi_fused_view_24,"ax",@progbits
	.align	128
        .global         triton_poi_fused_view_24
        .type           triton_poi_fused_view_24,@function
        .size           triton_poi_fused_view_24,(.L_x_3 - triton_poi_fused_view_24)
        .other          triton_poi_fused_view_24,@"STO_CUDA_ENTRY STV_DEFAULT"
triton_poi_fused_view_24:
.text.triton_poi_fused_view_24:
[----:B------:R-:W0:Y:S02]  /*0000*/  LDC R1, c[0x0][0x28] ;  /* 0x00000a00ff017b82 */ /* 0x000e240000000800 */
[----:B------:R-:W1:Y:S01]  /*0010*/  S2R R7, SR_TID.X ;  /* 0x0000000000077919 */ /* 0x000e620000002100 */
[----:B------:R-:W-:Y:S01]  /*0020*/  ULDC.64 UR4, c[0x0][0x208] ;  /* 0x0000820000047ab9 */ /* 0x000fe20000000a00 */
[----:B------:R-:W-:Y:S01]  /*0030*/  BSSY B0, `(.L_x_0) ;  /* 0x0000027000007945 */ /* 0x000fe20003800000 */
[----:B------:R-:W2:Y:S01]  /*0040*/  S2R R4, SR_CTAID.X ;  /* 0x0000000000047919 */ /* 0x000ea20000002500 */
[----:B-1----:R-:W-:-:S05]  /*0050*/  LOP3.LUT R7, R7, 0x7f, RZ, 0xc0, !PT ;  /* 0x0000007f07077812 */ /* 0x002fca00078ec0ff */
[----:B--2---:R-:W-:Y:S01]  /*0060*/  IMAD R7, R4, 0x80, R7 ;  /* 0x0000008004077824 */ /* 0x004fe200078e0207 */
[----:B------:R-:W-:-:S03]  /*0070*/  SHF.R.S32.HI R4, RZ, 0x18, R4 ;  /* 0x00000018ff047819 */ /* 0x000fc60000011404 */
[C---:B------:R-:W-:Y:S01]  /*0080*/  IMAD.HI R0, R7.reuse, 0x66666667, RZ ;  /* 0x6666666707007827 */ /* 0x040fe200078e02ff */
[----:B------:R-:W-:Y:S02]  /*0090*/  SGXT R4, R4, 0x1 ;  /* 0x000000010404781a */ /* 0x000fe40000000200 */
[----:B------:R-:W-:Y:S02]  /*00a0*/  ISETP.GE.AND P0, PT, R7, 0x2800, PT ;  /* 0x000028000700780c */ /* 0x000fe40003f06270 */
[----:B------:R-:W-:Y:S02]  /*00b0*/  SHF.R.U32.HI R9, RZ, 0x1f, R0 ;  /* 0x0000001fff097819 */ /* 0x000fe40000011600 */
[----:B------:R-:W-:Y:S02]  /*00c0*/  LEA.HI R4, R4, R7, RZ, 0x2 ;  /* 0x0000000704047211 */ /* 0x000fe400078f10ff */
[----:B------:R-:W-:Y:S02]  /*00d0*/  LEA.HI R2, R0, R9, RZ, 0x18 ;  /* 0x0000000900027211 */ /* 0x000fe400078fc0ff */
[----:B------:R-:W-:-:S02]  /*00e0*/  SHF.R.S32.HI R8, RZ, 0x2, R4 ;  /* 0x00000002ff087819 */ /* 0x000fc40000011404 */
[----:B------:R-:W1:Y:S01]  /*00f0*/  LDC.64 R4, c[0x0][0x218] ;  /* 0x00008600ff047b82 */ /* 0x000e620000000a00 */
[----:B------:R-:W-:Y:S01]  /*0100*/  IMAD R2, R2, -0x280, R7 ;  /* 0xfffffd8002027824 */ /* 0x000fe200078e0207 */
[----:B------:R-:W-:Y:S01]  /*0110*/  LEA.HI.SX32 R0, R0, R9, 0x16 ;  /* 0x0000000900007211 */ /* 0x000fe200078fb2ff */
[----:B------:R-:W-:-:S03]  /*0120*/  IMAD.HI R6, R8, 0x66666667, RZ ;  /* 0x6666666708067827 */ /* 0x000fc600078e02ff */
[----:B------:R-:W-:Y:S02]  /*0130*/  PRMT R3, R2, 0x9910, RZ ;  /* 0x0000991002037816 */ /* 0x000fe400000000ff */
[----:B------:R-:W-:Y:S02]  /*0140*/  SHF.R.U32.HI R11, RZ, 0x1f, R6 ;  /* 0x0000001fff0b7819 */ /* 0x000fe40000011606 */
[----:B------:R-:W-:Y:S02]  /*0150*/  SHF.R.S32.HI R3, RZ, 0xf, R3 ;  /* 0x0000000fff037819 */ /* 0x000fe40000011403 */
[----:B------:R-:W-:Y:S02]  /*0160*/  LEA.HI.SX32 R11, R6, R11, 0x18 ;  /* 0x0000000b060b7211 */ /* 0x000fe400078fc2ff */
[----:B------:R-:W-:-:S03]  /*0170*/  LOP3.LUT R3, R3, 0xffff, RZ, 0xc0, !PT ;  /* 0x0000ffff03037812 */ /* 0x000fc600078ec0ff */
[----:B------:R-:W-:Y:S01]  /*0180*/  IMAD R11, R11, -0x280, R8 ;  /* 0xfffffd800b0b7824 */ /* 0x000fe200078e0208 */
[----:B------:R-:W-:-:S03]  /*0190*/  LEA.HI R3, R3, R2, RZ, 0x12 ;  /* 0x0000000203037211 */ /* 0x000fc600078f90ff */
[----:B------:R-:W-:Y:S01]  /*01a0*/  IMAD R11, R0, 0xa00, R11 ;  /* 0x00000a00000b7824 */ /* 0x000fe200078e020b */
[----:B------:R-:W-:Y:S01]  /*01b0*/  LOP3.LUT R3, R3, 0x1fc, RZ, 0xc0, !PT ;  /* 0x000001fc03037812 */ /* 0x000fe200078ec0ff */
[----:B-1----:R-:W-:-:S04]  /*01c0*/  IMAD.WIDE R4, R7, 0x4, R4 ;  /* 0x0000000407047825 */ /* 0x002fc800078e0204 */
[----:B------:R-:W-:Y:S02]  /*01d0*/  IMAD.MOV R3, RZ, RZ, -R3 ;  /* 0x000000ffff037224 */ /* 0x000fe400078e0a03 */
[----:B------:R-:W-:-:S03]  /*01e0*/  IMAD.MOV.U32 R7, RZ, RZ, RZ ;  /* 0x000000ffff077224 */ /* 0x000fc600078e00ff */
[----:B------:R-:W-:-:S05]  /*01f0*/  PRMT R3, R3, 0x7710, RZ ;  /* 0x0000771003037816 */ /* 0x000fca00000000ff */
[----:B------:R-:W-:-:S05]  /*0200*/  IMAD.IADD R2, R2, 0x1, R3 ;  /* 0x0000000102027824 */ /* 0x000fca00078e0203 */
[----:B------:R-:W-:Y:S02]  /*0210*/  PRMT R10, R2, 0x9910, RZ ;  /* 0x00009910020a7816 */ /* 0x000fe400000000ff */
[----:B------:R-:W1:Y:S03]  /*0220*/  LDC.64 R2, c[0x0][0x210] ;  /* 0x00008400ff027b82 */ /* 0x000e660000000a00 */
[----:B------:R-:W-:-:S05]  /*0230*/  IMAD R6, R10, 0x280, RZ ;  /* 0x000002800a067824 */ /* 0x000fca00078e02ff */
[----:B------:R-:W-:-:S05]  /*0240*/  PRMT R6, R6, 0x9910, RZ ;  /* 0x0000991006067816 */ /* 0x000fca00000000ff */
[----:B------:R-:W-:-:S04]  /*0250*/  IMAD.MOV.U32 R0, RZ, RZ, R6 ;  /* 0x000000ffff007224 */ /* 0x000fc800078e0006 */
[----:B------:R-:W-:-:S04]  /*0260*/  IMAD.IADD R11, R0, 0x1, R11 ;  /* 0x00000001000b7824 */ /* 0x000fc800078e020b */
[----:B-1----:R-:W-:Y:S01]  /*0270*/  IMAD.WIDE R2, R11, 0x4, R2 ;  /* 0x000000040b027825 */ /* 0x002fe200078e0202 */
[----:B------:R-:W-:Y:S06]  /*0280*/  @P0 BRA `(.L_x_1) ;  /* 0x0000000000040947 */ /* 0x000fec0003800000 */
[----:B------:R1:W5:Y:S02]  /*0290*/  LDG.E.EL R7, desc[UR4][R2.64] ;  /* 0x0000000402077981 */ /* 0x000364000c2e1900 */
.L_x_1:
[----:B------:R-:W-:Y:S05]  /*02a0*/  BSYNC B0 ;  /* 0x0000000000007941 */ /* 0x000fea0003800000 */
.L_x_0:
[----:B------:R-:W-:Y:S05]  /*02b0*/  @P0 EXIT ;  /* 0x000000000000094d */ /* 0x000fea0003800000 */
[----:B-----5:R-:W-:Y:S01]  /*02c0*/  STG.E desc[UR4][R4.64], R7 ;  /* 0x0000000704007986 */ /* 0x020fe2000c101904 */
[----:B------:R-:W-:Y:S05]  /*02d0*/  EXIT ;  /* 0x000000000000794d */ /* 0x000fea0003800000 */
.L_x_2:
[----:B------:R-:W-:-:S00]  /*02e0*/  BRA `(.L_x_2) ;  /* 0xfffffffc00fc7947 */ /* 0x000fc0000383ffff */
[----:B------:R-:W-:-:S00]  /*02f0*/  NOP ;  /* 0x0000000000007918 */ /* 0x000fc00000000000 */
        /* <DEDUP_REMOVED lines=8> */
.L_x_3:


//--------------------- .nv.constant0.triton_poi_fused_view_24 --------------------------
	.section	.nv.constant0.triton_poi_fused_view_24,"a",@progbits
	.sectionflags	@""
	.align	4
.nv.constant0.triton_poi_fused_view_24:
	.zero		548
